//
// Generated by NVIDIA NVVM Compiler
//
// Compiler Build ID: CL-36424714
// Cuda compilation tools, release 13.0, V13.0.88
// Based on NVVM 20.0.0
//

.version 9.0
.target sm_100
.address_size 64

	// .globl	_Z15matrixAddKernelPfS_S_ii

.visible .entry _Z15matrixAddKernelPfS_S_ii(
	.param .u64 .ptr .align 1 _Z15matrixAddKernelPfS_S_ii_param_0,
	.param .u64 .ptr .align 1 _Z15matrixAddKernelPfS_S_ii_param_1,
	.param .u64 .ptr .align 1 _Z15matrixAddKernelPfS_S_ii_param_2,
	.param .u32 _Z15matrixAddKernelPfS_S_ii_param_3,
	.param .u32 _Z15matrixAddKernelPfS_S_ii_param_4
)
{
	.reg .pred 	%p<14>;
	.reg .b32 	%r<44>;
	.reg .b32 	%f<88>;
	.reg .b64 	%rd<101>;

	ld.param.u64 	%rd4, [_Z15matrixAddKernelPfS_S_ii_param_0];
	ld.param.u64 	%rd5, [_Z15matrixAddKernelPfS_S_ii_param_1];
	ld.param.u64 	%rd6, [_Z15matrixAddKernelPfS_S_ii_param_2];
	ld.param.u32 	%r23, [_Z15matrixAddKernelPfS_S_ii_param_3];
	ld.param.u32 	%r24, [_Z15matrixAddKernelPfS_S_ii_param_4];
	cvta.to.global.u64 	%rd1, %rd4;
	cvta.to.global.u64 	%rd2, %rd6;
	cvta.to.global.u64 	%rd3, %rd5;
	mov.u32 	%r25, %ctaid.y;
	mov.u32 	%r26, %ntid.y;
	mul.lo.s32 	%r27, %r25, %r26;
	mov.u32 	%r28, %tid.y;
	mov.u32 	%r29, %ctaid.x;
	mov.u32 	%r30, %ntid.x;
	mov.u32 	%r31, %tid.x;
	mad.lo.s32 	%r1, %r29, %r30, %r31;
	or.b32  	%r32, %r27, %r28;
	setp.ne.s32 	%p1, %r32, 0;
	setp.ge.s32 	%p2, %r1, %r24;
	or.pred  	%p3, %p1, %p2;
	setp.lt.s32 	%p4, %r23, 1;
	or.pred  	%p5, %p3, %p4;
	@%p5 bra 	$L__BB0_13;
	add.s32 	%r34, %r23, -1;
	and.b32  	%r2, %r23, 15;
	setp.lt.u32 	%p6, %r34, 15;
	mov.b32 	%r40, 0;
	@%p6 bra 	$L__BB0_4;
	and.b32  	%r40, %r23, 2147483632;
	neg.s32 	%r38, %r40;
	shl.b32 	%r5, %r23, 4;
	mul.wide.u32 	%rd11, %r23, 4;
	mov.u32 	%r37, %r1;
$L__BB0_3:
	.pragma "nounroll";
	mul.wide.s32 	%rd7, %r37, 4;
	add.s64 	%rd8, %rd3, %rd7;
	ld.global.f32 	%f1, [%rd8];
	add.s64 	%rd9, %rd2, %rd7;
	ld.global.f32 	%f2, [%rd9];
	add.f32 	%f3, %f1, %f2;
	add.s64 	%rd10, %rd1, %rd7;
	st.global.f32 	[%rd10], %f3;
	add.s64 	%rd12, %rd8, %rd11;
	ld.global.f32 	%f4, [%rd12];
	add.s64 	%rd13, %rd9, %rd11;
	ld.global.f32 	%f5, [%rd13];
	add.f32 	%f6, %f4, %f5;
	add.s64 	%rd14, %rd10, %rd11;
	st.global.f32 	[%rd14], %f6;
	add.s64 	%rd15, %rd12, %rd11;
	ld.global.f32 	%f7, [%rd15];
	add.s64 	%rd16, %rd13, %rd11;
	ld.global.f32 	%f8, [%rd16];
	add.f32 	%f9, %f7, %f8;
	add.s64 	%rd17, %rd14, %rd11;
	st.global.f32 	[%rd17], %f9;
	add.s64 	%rd18, %rd15, %rd11;
	ld.global.f32 	%f10, [%rd18];
	add.s64 	%rd19, %rd16, %rd11;
	ld.global.f32 	%f11, [%rd19];
	add.f32 	%f12, %f10, %f11;
	add.s64 	%rd20, %rd17, %rd11;
	st.global.f32 	[%rd20], %f12;
	add.s64 	%rd21, %rd18, %rd11;
	ld.global.f32 	%f13, [%rd21];
	add.s64 	%rd22, %rd19, %rd11;
	ld.global.f32 	%f14, [%rd22];
	add.f32 	%f15, %f13, %f14;
	add.s64 	%rd23, %rd20, %rd11;
	st.global.f32 	[%rd23], %f15;
	add.s64 	%rd24, %rd21, %rd11;
	ld.global.f32 	%f16, [%rd24];
	add.s64 	%rd25, %rd22, %rd11;
	ld.global.f32 	%f17, [%rd25];
	add.f32 	%f18, %f16, %f17;
	add.s64 	%rd26, %rd23, %rd11;
	st.global.f32 	[%rd26], %f18;
	add.s64 	%rd27, %rd24, %rd11;
	ld.global.f32 	%f19, [%rd27];
	add.s64 	%rd28, %rd25, %rd11;
	ld.global.f32 	%f20, [%rd28];
	add.f32 	%f21, %f19, %f20;
	add.s64 	%rd29, %rd26, %rd11;
	st.global.f32 	[%rd29], %f21;
	add.s64 	%rd30, %rd27, %rd11;
	ld.global.f32 	%f22, [%rd30];
	add.s64 	%rd31, %rd28, %rd11;
	ld.global.f32 	%f23, [%rd31];
	add.f32 	%f24, %f22, %f23;
	add.s64 	%rd32, %rd29, %rd11;
	st.global.f32 	[%rd32], %f24;
	add.s64 	%rd33, %rd30, %rd11;
	ld.global.f32 	%f25, [%rd33];
	add.s64 	%rd34, %rd31, %rd11;
	ld.global.f32 	%f26, [%rd34];
	add.f32 	%f27, %f25, %f26;
	add.s64 	%rd35, %rd32, %rd11;
	st.global.f32 	[%rd35], %f27;
	add.s64 	%rd36, %rd33, %rd11;
	ld.global.f32 	%f28, [%rd36];
	add.s64 	%rd37, %rd34, %rd11;
	ld.global.f32 	%f29, [%rd37];
	add.f32 	%f30, %f28, %f29;
	add.s64 	%rd38, %rd35, %rd11;
	st.global.f32 	[%rd38], %f30;
	add.s64 	%rd39, %rd36, %rd11;
	ld.global.f32 	%f31, [%rd39];
	add.s64 	%rd40, %rd37, %rd11;
	ld.global.f32 	%f32, [%rd40];
	add.f32 	%f33, %f31, %f32;
	add.s64 	%rd41, %rd38, %rd11;
	st.global.f32 	[%rd41], %f33;
	add.s64 	%rd42, %rd39, %rd11;
	ld.global.f32 	%f34, [%rd42];
	add.s64 	%rd43, %rd40, %rd11;
	ld.global.f32 	%f35, [%rd43];
	add.f32 	%f36, %f34, %f35;
	add.s64 	%rd44, %rd41, %rd11;
	st.global.f32 	[%rd44], %f36;
	add.s64 	%rd45, %rd42, %rd11;
	ld.global.f32 	%f37, [%rd45];
	add.s64 	%rd46, %rd43, %rd11;
	ld.global.f32 	%f38, [%rd46];
	add.f32 	%f39, %f37, %f38;
	add.s64 	%rd47, %rd44, %rd11;
	st.global.f32 	[%rd47], %f39;
	add.s64 	%rd48, %rd45, %rd11;
	ld.global.f32 	%f40, [%rd48];
	add.s64 	%rd49, %rd46, %rd11;
	ld.global.f32 	%f41, [%rd49];
	add.f32 	%f42, %f40, %f41;
	add.s64 	%rd50, %rd47, %rd11;
	st.global.f32 	[%rd50], %f42;
	add.s64 	%rd51, %rd48, %rd11;
	ld.global.f32 	%f43, [%rd51];
	add.s64 	%rd52, %rd49, %rd11;
	ld.global.f32 	%f44, [%rd52];
	add.f32 	%f45, %f43, %f44;
	add.s64 	%rd53, %rd50, %rd11;
	st.global.f32 	[%rd53], %f45;
	add.s64 	%rd54, %rd51, %rd11;
	ld.global.f32 	%f46, [%rd54];
	add.s64 	%rd55, %rd52, %rd11;
	ld.global.f32 	%f47, [%rd55];
	add.f32 	%f48, %f46, %f47;
	add.s64 	%rd56, %rd53, %rd11;
	st.global.f32 	[%rd56], %f48;
	add.s32 	%r38, %r38, 16;
	add.s32 	%r37, %r37, %r5;
	setp.ne.s32 	%p7, %r38, 0;
	@%p7 bra 	$L__BB0_3;
$L__BB0_4:
	setp.eq.s32 	%p8, %r2, 0;
	@%p8 bra 	$L__BB0_13;
	and.b32  	%r11, %r23, 7;
	setp.lt.u32 	%p9, %r2, 8;
	@%p9 bra 	$L__BB0_7;
	mad.lo.s32 	%r35, %r40, %r23, %r1;
	mul.wide.s32 	%rd57, %r35, 4;
	add.s64 	%rd58, %rd3, %rd57;
	ld.global.f32 	%f49, [%rd58];
	add.s64 	%rd59, %rd2, %rd57;
	ld.global.f32 	%f50, [%rd59];
	add.f32 	%f51, %f49, %f50;
	add.s64 	%rd60, %rd1, %rd57;
	st.global.f32 	[%rd60], %f51;
	mul.wide.u32 	%rd61, %r23, 4;
	add.s64 	%rd62, %rd58, %rd61;
	ld.global.f32 	%f52, [%rd62];
	add.s64 	%rd63, %rd59, %rd61;
	ld.global.f32 	%f53, [%rd63];
	add.f32 	%f54, %f52, %f53;
	add.s64 	%rd64, %rd60, %rd61;
	st.global.f32 	[%rd64], %f54;
	add.s64 	%rd65, %rd62, %rd61;
	ld.global.f32 	%f55, [%rd65];
	add.s64 	%rd66, %rd63, %rd61;
	ld.global.f32 	%f56, [%rd66];
	add.f32 	%f57, %f55, %f56;
	add.s64 	%rd67, %rd64, %rd61;
	st.global.f32 	[%rd67], %f57;
	add.s64 	%rd68, %rd65, %rd61;
	ld.global.f32 	%f58, [%rd68];
	add.s64 	%rd69, %rd66, %rd61;
	ld.global.f32 	%f59, [%rd69];
	add.f32 	%f60, %f58, %f59;
	add.s64 	%rd70, %rd67, %rd61;
	st.global.f32 	[%rd70], %f60;
	add.s64 	%rd71, %rd68, %rd61;
	ld.global.f32 	%f61, [%rd71];
	add.s64 	%rd72, %rd69, %rd61;
	ld.global.f32 	%f62, [%rd72];
	add.f32 	%f63, %f61, %f62;
	add.s64 	%rd73, %rd70, %rd61;
	st.global.f32 	[%rd73], %f63;
	add.s64 	%rd74, %rd71, %rd61;
	ld.global.f32 	%f64, [%rd74];
	add.s64 	%rd75, %rd72, %rd61;
	ld.global.f32 	%f65, [%rd75];
	add.f32 	%f66, %f64, %f65;
	add.s64 	%rd76, %rd73, %rd61;
	st.global.f32 	[%rd76], %f66;
	add.s64 	%rd77, %rd74, %rd61;
	ld.global.f32 	%f67, [%rd77];
	add.s64 	%rd78, %rd75, %rd61;
	ld.global.f32 	%f68, [%rd78];
	add.f32 	%f69, %f67, %f68;
	add.s64 	%rd79, %rd76, %rd61;
	st.global.f32 	[%rd79], %f69;
	add.s64 	%rd80, %rd77, %rd61;
	ld.global.f32 	%f70, [%rd80];
	add.s64 	%rd81, %rd78, %rd61;
	ld.global.f32 	%f71, [%rd81];
	add.f32 	%f72, %f70, %f71;
	add.s64 	%rd82, %rd79, %rd61;
	st.global.f32 	[%rd82], %f72;
	add.s32 	%r40, %r40, 8;
$L__BB0_7:
	setp.eq.s32 	%p10, %r11, 0;
	@%p10 bra 	$L__BB0_13;
	and.b32  	%r14, %r23, 3;
	setp.lt.u32 	%p11, %r11, 4;
	@%p11 bra 	$L__BB0_10;
	mad.lo.s32 	%r36, %r40, %r23, %r1;
	mul.wide.s32 	%rd83, %r36, 4;
	add.s64 	%rd84, %rd3, %rd83;
	ld.global.f32 	%f73, [%rd84];
	add.s64 	%rd85, %rd2, %rd83;
	ld.global.f32 	%f74, [%rd85];
	add.f32 	%f75, %f73, %f74;
	add.s64 	%rd86, %rd1, %rd83;
	st.global.f32 	[%rd86], %f75;
	mul.wide.u32 	%rd87, %r23, 4;
	add.s64 	%rd88, %rd84, %rd87;
	ld.global.f32 	%f76, [%rd88];
	add.s64 	%rd89, %rd85, %rd87;
	ld.global.f32 	%f77, [%rd89];
	add.f32 	%f78, %f76, %f77;
	add.s64 	%rd90, %rd86, %rd87;
	st.global.f32 	[%rd90], %f78;
	add.s64 	%rd91, %rd88, %rd87;
	ld.global.f32 	%f79, [%rd91];
	add.s64 	%rd92, %rd89, %rd87;
	ld.global.f32 	%f80, [%rd92];
	add.f32 	%f81, %f79, %f80;
	add.s64 	%rd93, %rd90, %rd87;
	st.global.f32 	[%rd93], %f81;
	add.s64 	%rd94, %rd91, %rd87;
	ld.global.f32 	%f82, [%rd94];
	add.s64 	%rd95, %rd92, %rd87;
	ld.global.f32 	%f83, [%rd95];
	add.f32 	%f84, %f82, %f83;
	add.s64 	%rd96, %rd93, %rd87;
	st.global.f32 	[%rd96], %f84;
	add.s32 	%r40, %r40, 4;
$L__BB0_10:
	setp.eq.s32 	%p12, %r14, 0;
	@%p12 bra 	$L__BB0_13;
	mad.lo.s32 	%r43, %r40, %r23, %r1;
	neg.s32 	%r42, %r14;
$L__BB0_12:
	.pragma "nounroll";
	mul.wide.s32 	%rd97, %r43, 4;
	add.s64 	%rd98, %rd1, %rd97;
	add.s64 	%rd99, %rd2, %rd97;
	add.s64 	%rd100, %rd3, %rd97;
	ld.global.f32 	%f85, [%rd100];
	ld.global.f32 	%f86, [%rd99];
	add.f32 	%f87, %f85, %f86;
	st.global.f32 	[%rd98], %f87;
	add.s32 	%r43, %r43, %r23;
	add.s32 	%r42, %r42, 1;
	setp.ne.s32 	%p13, %r42, 0;
	@%p13 bra 	$L__BB0_12;
$L__BB0_13:
	ret;

}


// ===== COMPILED SASS (sm_100) =====

	.target	sm_100

	.elftype	@"ET_EXEC"


//--------------------- .note.nv.tkinfo           --------------------------
	.section	.note.nv.tkinfo,"",@"SHT_NOTE"
	.sectionflags	@"SHF_NOTE_NV_TKINFO"
	.tkinfo
        /*0018*/ 	.word	0x00000002
        /*0030*/ 	.string	""
        /*0030*/ 	.string	"ptxas"
        /*0030*/ 	.string	"Cuda compilation tools, release 13.0, V13.0.88"
        /*0030*/ 	.string	"Build cuda_13.0.r13.0/compiler.36424714_0"
        /*0030*/ 	.string	"-arch sm_100 -m 64 "



//--------------------- .note.nv.cuinfo           --------------------------
	.section	.note.nv.cuinfo,"",@"SHT_NOTE"
	.sectionflags	@"SHF_NOTE_NV_CUINFO"
        /*0018*/ 	.short	0x0002
        /*001a*/ 	.short	0x0064
        /*001c*/ 	.short	0x0082
	.zero		2


//--------------------- .nv.info                  --------------------------
	.section	.nv.info,"",@"SHT_CUDA_INFO"
	.align	4


	//----- nvinfo : EIATTR_REGCOUNT
	.align		4
        /*0000*/ 	.byte	0x04, 0x2f
        /*0002*/ 	.short	(.L_1 - .L_0)
	.align		4
.L_0:
        /*0004*/ 	.word	index@(_Z15matrixAddKernelPfS_S_ii)
        /*0008*/ 	.word	0x0000001c


	//----- nvinfo : EIATTR_FRAME_SIZE
	.align		4
.L_1:
        /*000c*/ 	.byte	0x04, 0x11
        /*000e*/ 	.short	(.L_3 - .L_2)
	.align		4
.L_2:
        /*0010*/ 	.word	index@(_Z15matrixAddKernelPfS_S_ii)
        /*0014*/ 	.word	0x00000000


	//----- nvinfo : EIATTR_MIN_STACK_SIZE
	.align		4
.L_3:
        /*0018*/ 	.byte	0x04, 0x12
        /*001a*/ 	.short	(.L_5 - .L_4)
	.align		4
.L_4:
        /*001c*/ 	.word	index@(_Z15matrixAddKernelPfS_S_ii)
        /*0020*/ 	.word	0x00000000
.L_5:


//--------------------- .nv.compat                --------------------------
	.section	.nv.compat,"",@"SHT_CUDA_COMPAT_INFO"
	.align	4
        /*0000*/ 	.byte	0x02, 0x09, 0x00, 0x00, 0x02, 0x02, 0x01, 0x00, 0x02, 0x05, 0x05, 0x00, 0x03, 0x07, 0x01, 0x01
        /*0010*/ 	.byte	0x02, 0x03, 0x00, 0x00, 0x02, 0x06, 0x01, 0x00, 0x04, 0x0b, 0x08, 0x00, 0x09, 0x00, 0x00, 0x00
        /*0020*/ 	.byte	0x00, 0x00, 0x00, 0x00


//--------------------- .nv.info._Z15matrixAddKernelPfS_S_ii --------------------------
	.section	.nv.info._Z15matrixAddKernelPfS_S_ii,"",@"SHT_CUDA_INFO"
	.sectionflags	@""
	.align	4


	//----- nvinfo : EIATTR_CUDA_API_VERSION
	.align		4
        /*0000*/ 	.byte	0x04, 0x37
        /*0002*/ 	.short	(.L_7 - .L_6)
.L_6:
        /*0004*/ 	.word	0x00000082


	//----- nvinfo : EIATTR_KPARAM_INFO
	.align		4
.L_7:
        /*0008*/ 	.byte	0x04, 0x17
        /*000a*/ 	.short	(.L_9 - .L_8)
.L_8:
        /*000c*/ 	.word	0x00000000
        /*0010*/ 	.short	0x0004
        /*0012*/ 	.short	0x001c
        /*0014*/ 	.byte	0x00, 0xf0, 0x11, 0x00


	//----- nvinfo : EIATTR_KPARAM_INFO
	.align		4
.L_9:
        /*0018*/ 	.byte	0x04, 0x17
        /*001a*/ 	.short	(.L_11 - .L_10)
.L_10:
        /*001c*/ 	.word	0x00000000
        /*0020*/ 	.short	0x0003
        /*0022*/ 	.short	0x0018
        /*0024*/ 	.byte	0x00, 0xf0, 0x11, 0x00


	//----- nvinfo : EIATTR_KPARAM_INFO
	.align		4
.L_11:
        /*0028*/ 	.byte	0x04, 0x17
        /*002a*/ 	.short	(.L_13 - .L_12)
.L_12:
        /*002c*/ 	.word	0x00000000
        /*0030*/ 	.short	0x0002
        /*0032*/ 	.short	0x0010
        /*0034*/ 	.byte	0x00, 0xf5, 0x21, 0x00


	//----- nvinfo : EIATTR_KPARAM_INFO
	.align		4
.L_13:
        /*0038*/ 	.byte	0x04, 0x17
        /*003a*/ 	.short	(.L_15 - .L_14)
.L_14:
        /*003c*/ 	.word	0x00000000
        /*0040*/ 	.short	0x0001
        /*0042*/ 	.short	0x0008
        /*0044*/ 	.byte	0x00, 0xf5, 0x21, 0x00


	//----- nvinfo : EIATTR_KPARAM_INFO
	.align		4
.L_15:
        /*0048*/ 	.byte	0x04, 0x17
        /*004a*/ 	.short	(.L_17 - .L_16)
.L_16:
        /*004c*/ 	.word	0x00000000
        /*0050*/ 	.short	0x0000
        /*0052*/ 	.short	0x0000
        /*0054*/ 	.byte	0x00, 0xf5, 0x21, 0x00


	//----- nvinfo : EIATTR_SPARSE_MMA_MASK
	.align		4
.L_17:
        /*0058*/ 	.byte	0x03, 0x50
        /*005a*/ 	.short	0x0000


	//----- nvinfo : EIATTR_MAXREG_COUNT
	.align		4
        /*005c*/ 	.byte	0x03, 0x1b
        /*005e*/ 	.short	0x00ff


	//----- nvinfo : EIATTR_MERCURY_ISA_VERSION
	.align		4
        /*0060*/ 	.byte	0x03, 0x5f
        /*0062*/ 	.short	0x0101


	//----- nvinfo : EIATTR_VRC_CTA_INIT_COUNT
	.align		4
        /*0064*/ 	.byte	0x02, 0x4a
	.zero		1
	.zero		1


	//----- nvinfo : EIATTR_EXIT_INSTR_OFFSETS
	.align		4
        /*0068*/ 	.byte	0x04, 0x1c
        /*006a*/ 	.short	(.L_19 - .L_18)


	//   ....[0]....
.L_18:
        /*006c*/ 	.word	0x000000d0


	//   ....[1]....
        /*0070*/ 	.word	0x000008f0


	//   ....[2]....
        /*0074*/ 	.word	0x00000d10


	//   ....[3]....
        /*0078*/ 	.word	0x00000f70


	//   ....[4]....
        /*007c*/ 	.word	0x00001080


	//----- nvinfo : EIATTR_CBANK_PARAM_SIZE
	.align		4
.L_19:
        /*0080*/ 	.byte	0x03, 0x19
        /*0082*/ 	.short	0x0020


	//----- nvinfo : EIATTR_PARAM_CBANK
	.align		4
        /*0084*/ 	.byte	0x04, 0x0a
        /*0086*/ 	.short	(.L_21 - .L_20)
	.align		4
.L_20:
        /*0088*/ 	.word	index@(.nv.constant0._Z15matrixAddKernelPfS_S_ii)
        /*008c*/ 	.short	0x0380
        /*008e*/ 	.short	0x0020


	//----- nvinfo : EIATTR_SW_WAR
	.align		4
.L_21:
        /*0090*/ 	.byte	0x04, 0x36
        /*0092*/ 	.short	(.L_23 - .L_22)
.L_22:
        /*0094*/ 	.word	0x00000008
.L_23:


//--------------------- .nv.callgraph             --------------------------
	.section	.nv.callgraph,"",@"SHT_CUDA_CALLGRAPH"
	.align	4
	.sectionentsize	8
	.align		4
        /*0000*/ 	.word	0x00000000
	.align		4
        /*0004*/ 	.word	0xffffffff
	.align		4
        /*0008*/ 	.word	0x00000000
	.align		4
        /*000c*/ 	.word	0xfffffffe
	.align		4
        /*0010*/ 	.word	0x00000000
	.align		4
        /*0014*/ 	.word	0xfffffffd
	.align		4
        /*0018*/ 	.word	0x00000000
	.align		4
        /*001c*/ 	.word	0xfffffffc


//--------------------- .text._Z15matrixAddKernelPfS_S_ii --------------------------
	.section	.text._Z15matrixAddKernelPfS_S_ii,"ax",@progbits
	.align	128
        .global         _Z15matrixAddKernelPfS_S_ii
        .type           _Z15matrixAddKernelPfS_S_ii,@function
        .size           _Z15matrixAddKernelPfS_S_ii,(.L_x_6 - _Z15matrixAddKernelPfS_S_ii)
        .other          _Z15matrixAddKernelPfS_S_ii,@"STO_CUDA_ENTRY STV_DEFAULT"
_Z15matrixAddKernelPfS_S_ii:
.text._Z15matrixAddKernelPfS_S_ii:
[----:B------:R-:W-:Y:S01]  /*0000*/  LDC R1, c[0x0][0x37c] ;  /* 0x0000df00ff017b82 */ /* 0x000fe20000000800 */
[----:B------:R-:W0:Y:S07]  /*0010*/  S2R R0, SR_TID.X ;  /* 0x0000000000007919 */ /* 0x000e2e0000002100 */
[----:B------:R-:W1:Y:S01]  /*0020*/  S2UR UR4, SR_CTAID.Y ;  /* 0x00000000000479c3 */ /* 0x000e620000002600 */
[----:B------:R-:W1:Y:S01]  /*0030*/  LDCU UR5, c[0x0][0x364] ;  /* 0x00006c80ff0577ac */ /* 0x000e620008000800 */
[----:B------:R-:W2:Y:S06]  /*0040*/  S2R R4, SR_TID.Y ;  /* 0x0000000000047919 */ /* 0x000eac0000002200 */
[----:B------:R-:W0:Y:S08]  /*0050*/  S2UR UR6, SR_CTAID.X ;  /* 0x00000000000679c3 */ /* 0x000e300000002500 */
[----:B------:R-:W0:Y:S08]  /*0060*/  LDC R5, c[0x0][0x360] ;  /* 0x0000d800ff057b82 */ /* 0x000e300000000800 */
[----:B------:R-:W3:Y:S01]  /*0070*/  LDC.64 R2, c[0x0][0x398] ;  /* 0x0000e600ff027b82 */ /* 0x000ee20000000a00 */
[----:B-1----:R-:W-:-:S06]  /*0080*/  UIMAD UR4, UR4, UR5, URZ ;  /* 0x00000005040472a4 */ /* 0x002fcc000f8e02ff */
[----:B--2---:R-:W-:Y:S01]  /*0090*/  LOP3.LUT P0, RZ, R4, UR4, RZ, 0xfc, !PT ;  /* 0x0000000404ff7c12 */ /* 0x004fe2000f80fcff */
[----:B0-----:R-:W-:-:S05]  /*00a0*/  IMAD R5, R5, UR6, R0 ;  /* 0x0000000605057c24 */ /* 0x001fca000f8e0200 */
[----:B---3--:R-:W-:-:S04]  /*00b0*/  ISETP.GE.OR P0, PT, R5, R3, P0 ;  /* 0x000000030500720c */ /* 0x008fc80000706670 */
[----:B------:R-:W-:-:S13]  /*00c0*/  ISETP.LT.OR P0, PT, R2, 0x1, P0 ;  /* 0x000000010200780c */ /* 0x000fda0000701670 */
[----:B------:R-:W-:Y:S05]  /*00d0*/  @P0 EXIT ;  /* 0x000000000000094d */ /* 0x000fea0003800000 */
[C---:B------:R-:W-:Y:S01]  /*00e0*/  IADD3 R0, PT, PT, R2.reuse, -0x1, RZ ;  /* 0xffffffff02007810 */ /* 0x040fe20007ffe0ff */
[----:B------:R-:W0:Y:S01]  /*00f0*/  LDCU.64 UR4, c[0x0][0x358] ;  /* 0x00006b00ff0477ac */ /* 0x000e220008000a00 */
[----:B------:R-:W-:Y:S02]  /*0100*/  LOP3.LUT R20, R2, 0xf, RZ, 0xc0, !PT ;  /* 0x0000000f02147812 */ /* 0x000fe400078ec0ff */
[----:B------:R-:W-:Y:S01]  /*0110*/  ISETP.GE.U32.AND P1, PT, R0, 0xf, PT ;  /* 0x0000000f0000780c */ /* 0x000fe20003f26070 */
[----:B------:R-:W-:Y:S01]  /*0120*/  HFMA2 R0, -RZ, RZ, 0, 0 ;  /* 0x00000000ff007431 */ /* 0x000fe200000001ff */
[----:B------:R-:W-:-:S11]  /*0130*/  ISETP.NE.AND P0, PT, R20, RZ, PT ;  /* 0x000000ff1400720c */ /* 0x000fd60003f05270 */
[----:B------:R-:W-:Y:S05]  /*0140*/  @!P1 BRA `(.L_x_0) ;  /* 0x0000000400e89947 */ /* 0x000fea0003800000 */
[----:B------:R-:W-:Y:S02]  /*0150*/  LOP3.LUT R0, R2, 0x7ffffff0, RZ, 0xc0, !PT ;  /* 0x7ffffff002007812 */ /* 0x000fe400078ec0ff */
[----:B------:R-:W-:Y:S02]  /*0160*/  MOV R3, R5 ;  /* 0x0000000500037202 */ /* 0x000fe40000000f00 */
[----:B------:R-:W-:-:S07]  /*0170*/  IADD3 R4, PT, PT, -R0, RZ, RZ ;  /* 0x000000ff00047210 */ /* 0x000fce0007ffe1ff */
.L_x_1:
[----:B---3--:R-:W1:Y:S08]  /*0180*/  LDC.64 R14, c[0x0][0x388] ;  /* 0x0000e200ff0e7b82 */ /* 0x008e700000000a00 */
[----:B------:R-:W2:Y:S08]  /*0190*/  LDC.64 R16, c[0x0][0x390] ;  /* 0x0000e400ff107b82 */ /* 0x000eb00000000a00 */
[----:B------:R-:W3:Y:S01]  /*01a0*/  LDC.64 R6, c[0x0][0x380] ;  /* 0x0000e000ff067b82 */ /* 0x000ee20000000a00 */
[----:B-1----:R-:W-:-:S05]  /*01b0*/  IMAD.WIDE R14, R3, 0x4, R14 ;  /* 0x00000004030e7825 */ /* 0x002fca00078e020e */
[----:B0-----:R-:W4:Y:S01]  /*01c0*/  LDG.E R8, desc[UR4][R14.64] ;  /* 0x000000040e087981 */ /* 0x001f22000c1e1900 */
[----:B--2---:R-:W-:-:S05]  /*01d0*/  IMAD.WIDE R16, R3, 0x4, R16 ;  /* 0x0000000403107825 */ /* 0x004fca00078e0210 */
[----:B------:R-:W4:Y:S01]  /*01e0*/  LDG.E R9, desc[UR4][R16.64] ;  /* 0x0000000410097981 */ /* 0x000f22000c1e1900 */
[----:B------:R-:W-:-:S04]  /*01f0*/  IMAD.WIDE.U32 R10, R2, 0x4, R14 ;  /* 0x00000004020a7825 */ /* 0x000fc800078e000e */
[----:B---3--:R-:W-:-:S04]  /*0200*/  IMAD.WIDE R6, R3, 0x4, R6 ;  /* 0x0000000403067825 */ /* 0x008fc800078e0206 */
[----:B----4-:R-:W-:Y:S01]  /*0210*/  FADD R21, R8, R9 ;  /* 0x0000000908157221 */ /* 0x010fe20000000000 */
[----:B------:R-:W-:-:S04]  /*0220*/  IMAD.WIDE.U32 R8, R2, 0x4, R16 ;  /* 0x0000000402087825 */ /* 0x000fc800078e0010 */
[----:B------:R0:W-:Y:S04]  /*0230*/  STG.E desc[UR4][R6.64], R21 ;  /* 0x0000001506007986 */ /* 0x0001e8000c101904 */
[----:B------:R-:W2:Y:S04]  /*0240*/  LDG.E R18, desc[UR4][R10.64] ;  /* 0x000000040a127981 */ /* 0x000ea8000c1e1900 */
[----:B------:R-:W2:Y:S01]  /*0250*/  LDG.E R19, desc[UR4][R8.64] ;  /* 0x0000000408137981 */ /* 0x000ea2000c1e1900 */
[----:B------:R-:W-:-:S04]  /*0260*/  IMAD.WIDE.U32 R12, R2, 0x4, R6 ;  /* 0x00000004020c7825 */ /* 0x000fc800078e0006 */
[----:B------:R-:W-:-:S04]  /*0270*/  IMAD.WIDE.U32 R16, R2, 0x4, R10 ;  /* 0x0000000402107825 */ /* 0x000fc800078e000a */
[----:B------:R-:W-:-:S04]  /*0280*/  IMAD.WIDE.U32 R14, R2, 0x4, R8 ;  /* 0x00000004020e7825 */ /* 0x000fc800078e0008 */
[----:B--2---:R-:W-:-:S05]  /*0290*/  FADD R23, R18, R19 ;  /* 0x0000001312177221 */ /* 0x004fca0000000000 */
[----:B------:R1:W-:Y:S04]  /*02a0*/  STG.E desc[UR4][R12.64], R23 ;  /* 0x000000170c007986 */ /* 0x0003e8000c101904 */
[----:B------:R-:W2:Y:S04]  /*02b0*/  LDG.E R22, desc[UR4][R16.64] ;  /* 0x0000000410167981 */ /* 0x000ea8000c1e1900 */
[----:B------:R-:W2:Y:S01]  /*02c0*/  LDG.E R25, desc[UR4][R14.64] ;  /* 0x000000040e197981 */ /* 0x000ea2000c1e1900 */
[----:B------:R-:W-:-:S04]  /*02d0*/  IMAD.WIDE.U32 R18, R2, 0x4, R12 ;  /* 0x0000000402127825 */ /* 0x000fc800078e000c */
[----:B------:R-:W-:-:S04]  /*02e0*/  IMAD.WIDE.U32 R10, R2, 0x4, R16 ;  /* 0x00000004020a7825 */ /* 0x000fc800078e0010 */
[----:B0-----:R-:W-:-:S04]  /*02f0*/  IMAD.WIDE.U32 R6, R2, 0x4, R14 ;  /* 0x0000000402067825 */ /* 0x001fc800078e000e */
[----:B--2---:R-:W-:-:S05]  /*0300*/  FADD R25, R22, R25 ;  /* 0x0000001916197221 */ /* 0x004fca0000000000 */
[----:B------:R0:W-:Y:S04]  /*0310*/  STG.E desc[UR4][R18.64], R25 ;  /* 0x0000001912007986 */ /* 0x0001e8000c101904 */
[----:B------:R-:W2:Y:S04]  /*0320*/  LDG.E R21, desc[UR4][R10.64] ;  /* 0x000000040a157981 */ /* 0x000ea8000c1e1900 */
[----:B------:R-:W2:Y:S01]  /*0330*/  LDG.E R22, desc[UR4][R6.64] ;  /* 0x0000000406167981 */ /* 0x000ea2000c1e1900 */
[----:B------:R-:W-:-:S04]  /*0340*/  IMAD.WIDE.U32 R8, R2, 0x4, R18 ;  /* 0x0000000402087825 */ /* 0x000fc800078e0012 */
[----:B------:R-:W-:-:S04]  /*0350*/  IMAD.WIDE.U32 R16, R2, 0x4, R10 ;  /* 0x0000000402107825 */ /* 0x000fc800078e000a */
[----:B-1----:R-:W-:-:S04]  /*0360*/  IMAD.WIDE.U32 R12, R2, 0x4, R6 ;  /* 0x00000004020c7825 */ /* 0x002fc800078e0006 */
[----:B--2---:R-:W-:-:S05]  /*0370*/  FADD R21, R21, R22 ;  /* 0x0000001615157221 */ /* 0x004fca0000000000 */
        /* <DEDUP_REMOVED lines=8> */
[----:B------:R-:W3:Y:S04]  /*0400*/  LDG.E R22, desc[UR4][R10.64] ;  /* 0x000000040a167981 */ /* 0x000ee8000c1e1900 */
[----:B0-----:R-:W3:Y:S01]  /*0410*/  LDG.E R25, desc[UR4][R6.64] ;  /* 0x0000000406197981 */ /* 0x001ee2000c1e1900 */
[----:B------:R-:W-:-:S04]  /*0420*/  IMAD.WIDE.U32 R18, R2, 0x4, R14 ;  /* 0x0000000402127825 */ /* 0x000fc800078e000e */
[----:B------:R-:W-:-:S04]  /*0430*/  IMAD.WIDE.U32 R16, R2, 0x4, R10 ;  /* 0x0000000402107825 */ /* 0x000fc800078e000a */
[----:B-1----:R-:W-:-:S04]  /*0440*/  IMAD.WIDE.U32 R8, R2, 0x4, R6 ;  /* 0x0000000402087825 */ /* 0x002fc800078e0006 */
[----:B---3--:R-:W-:-:S05]  /*0450*/  FADD R25, R22, R25 ;  /* 0x0000001916197221 */ /* 0x008fca0000000000 */
[----:B------:R0:W-:Y:S04]  /*0460*/  STG.E desc[UR4][R18.64], R25 ;  /* 0x0000001912007986 */ /* 0x0001e8000c101904 */
[----:B------:R-:W3:Y:S04]  /*0470*/  LDG.E R21, desc[UR4][R16.64] ;  /* 0x0000000410157981 */ /* 0x000ee8000c1e1900 */
[----:B------:R-:W3:Y:S01]  /*0480*/  LDG.E R22, desc[UR4][R8.64] ;  /* 0x0000000408167981 */ /* 0x000ee2000c1e1900 */
[----:B------:R-:W-:-:S04]  /*0490*/  IMAD.WIDE.U32 R12, R2, 0x4, R18 ;  /* 0x00000004020c7825 */ /* 0x000fc800078e0012 */
[----:B------:R-:W-:-:S04]  /*04a0*/  IMAD.WIDE.U32 R10, R2, 0x4, R16 ;  /* 0x00000004020a7825 */ /* 0x000fc800078e0010 */
[----:B------:R-:W-:-:S04]  /*04b0*/  IMAD.WIDE.U32 R6, R2, 0x4, R8 ;  /* 0x0000000402067825 */ /* 0x000fc800078e0008 */
[----:B---3--:R-:W-:-:S05]  /*04c0*/  FADD R21, R21, R22 ;  /* 0x0000001615157221 */ /* 0x008fca0000000000 */
[----:B------:R1:W-:Y:S04]  /*04d0*/  STG.E desc[UR4][R12.64], R21 ;  /* 0x000000150c007986 */ /* 0x0003e8000c101904 */
[----:B------:R-:W3:Y:S04]  /*04e0*/  LDG.E R22, desc[UR4][R10.64] ;  /* 0x000000040a167981 */ /* 0x000ee8000c1e1900 */
[----:B--2---:R-:W3:Y:S01]  /*04f0*/  LDG.E R23, desc[UR4][R6.64] ;  /* 0x0000000406177981 */ /* 0x004ee2000c1e1900 */
[----:B------:R-:W-:-:S04]  /*0500*/  IMAD.WIDE.U32 R14, R2, 0x4, R12 ;  /* 0x00000004020e7825 */ /* 0x000fc800078e000c */
[----:B------:R-:W-:-:S04]  /*0510*/  IMAD.WIDE.U32 R16, R2, 0x4, R10 ;  /* 0x0000000402107825 */ /* 0x000fc800078e000a */
[----:B------:R-:W-:-:S04]  /*0520*/  IMAD.WIDE.U32 R8, R2, 0x4, R6 ;  /* 0x0000000402087825 */ /* 0x000fc800078e0006 */
[----:B---3--:R-:W-:-:S05]  /*0530*/  FADD R23, R22, R23 ;  /* 0x0000001716177221 */ /* 0x008fca0000000000 */
[----:B------:R2:W-:Y:S04]  /*0540*/  STG.E desc[UR4][R14.64], R23 ;  /* 0x000000170e007986 */ /* 0x0005e8000c101904 */
[----:B------:R-:W3:Y:S04]  /*0550*/  LDG.E R22, desc[UR4][R16.64] ;  /* 0x0000000410167981 */ /* 0x000ee8000c1e1900 */
[----:B0-----:R-:W3:Y:S01]  /*0560*/  LDG.E R25, desc[UR4][R8.64] ;  /* 0x0000000408197981 */ /* 0x001ee2000c1e1900 */
[----:B------:R-:W-:-:S04]  /*0570*/  IMAD.WIDE.U32 R18, R2, 0x4, R14 ;  /* 0x0000000402127825 */ /* 0x000fc800078e000e */
[----:B------:R-:W-:-:S04]  /*0580*/  IMAD.WIDE.U32 R10, R2, 0x4, R16 ;  /* 0x00000004020a7825 */ /* 0x000fc800078e0010 */
[----:B------:R-:W-:-:S04]  /*0590*/  IMAD.WIDE.U32 R6, R2, 0x4, R8 ;  /* 0x0000000402067825 */ /* 0x000fc800078e0008 */
[----:B---3--:R-:W-:-:S05]  /*05a0*/  FADD R25, R22, R25 ;  /* 0x0000001916197221 */ /* 0x008fca0000000000 */
[----:B------:R0:W-:Y:S04]  /*05b0*/  STG.E desc[UR4][R18.64], R25 ;  /* 0x0000001912007986 */ /* 0x0001e8000c101904 */
[----:B-1----:R-:W3:Y:S04]  /*05c0*/  LDG.E R21, desc[UR4][R10.64] ;  /* 0x000000040a157981 */ /* 0x002ee8000c1e1900 */
[----:B------:R-:W3:Y:S01]  /*05d0*/  LDG.E R22, desc[UR4][R6.64] ;  /* 0x0000000406167981 */ /* 0x000ee2000c1e1900 */
[----:B------:R-:W-:-:S04]  /*05e0*/  IMAD.WIDE.U32 R12, R2, 0x4, R18 ;  /* 0x00000004020c7825 */ /* 0x000fc800078e0012 */
[----:B--2---:R-:W-:-:S04]  /*05f0*/  IMAD.WIDE.U32 R14, R2, 0x4, R10 ;  /* 0x00000004020e7825 */ /* 0x004fc800078e000a */
[----:B------:R-:W-:-:S04]  /*0600*/  IMAD.WIDE.U32 R8, R2, 0x4, R6 ;  /* 0x0000000402087825 */ /* 0x000fc800078e0006 */
[----:B---3--:R-:W-:-:S05]  /*0610*/  FADD R21, R21, R22 ;  /* 0x0000001615157221 */ /* 0x008fca0000000000 */
        /* <DEDUP_REMOVED lines=11> */
[----:B-1----:R-:W-:-:S04]  /*06d0*/  IMAD.WIDE.U32 R12, R2, 0x4, R10 ;  /* 0x00000004020c7825 */ /* 0x002fc800078e000a */
[----:B------:R-:W-:-:S04]  /*06e0*/  IMAD.WIDE.U32 R8, R2, 0x4, R6 ;  /* 0x0000000402087825 */ /* 0x000fc800078e0006 */
        /* <DEDUP_REMOVED lines=23> */
[----:B------:R-:W2:Y:S04]  /*0860*/  LDG.E R10, desc[UR4][R10.64] ;  /* 0x000000040a0a7981 */ /* 0x000ea8000c1e1900 */
[----:B------:R-:W2:Y:S01]  /*0870*/  LDG.E R7, desc[UR4][R6.64] ;  /* 0x0000000406077981 */ /* 0x000ea2000c1e1900 */
[----:B------:R-:W-:-:S04]  /*0880*/  IADD3 R4, PT, PT, R4, 0x10, RZ ;  /* 0x0000001004047810 */ /* 0x000fc80007ffe0ff */
[----:B------:R-:W-:Y:S01]  /*0890*/  ISETP.NE.AND P1, PT, R4, RZ, PT ;  /* 0x000000ff0400720c */ /* 0x000fe20003f25270 */
[C---:B-1----:R-:W-:Y:S01]  /*08a0*/  IMAD.WIDE.U32 R14, R2.reuse, 0x4, R18 ;  /* 0x00000004020e7825 */ /* 0x042fe200078e0012 */
[----:B------:R-:W-:-:S03]  /*08b0*/  LEA R3, R2, R3, 0x4 ;  /* 0x0000000302037211 */ /* 0x000fc600078e20ff */
[----:B--2---:R-:W-:-:S05]  /*08c0*/  FADD R17, R10, R7 ;  /* 0x000000070a117221 */ /* 0x004fca0000000000 */
[----:B------:R3:W-:Y:S03]  /*08d0*/  STG.E desc[UR4][R14.64], R17 ;  /* 0x000000110e007986 */ /* 0x0007e6000c101904 */
[----:B------:R-:W-:Y:S05]  /*08e0*/  @P1 BRA `(.L_x_1) ;  /* 0xfffffff800241947 */ /* 0x000fea000383ffff */
.L_x_0:
[----:B0-----:R-:W-:Y:S05]  /*08f0*/  @!P0 EXIT ;  /* 0x000000000000894d */ /* 0x001fea0003800000 */
[----:B------:R-:W-:Y:S02]  /*0900*/  ISETP.GE.U32.AND P0, PT, R20, 0x8, PT ;  /* 0x000000081400780c */ /* 0x000fe40003f06070 */
[----:B------:R-:W-:-:S04]  /*0910*/  LOP3.LUT R4, R2, 0x7, RZ, 0xc0, !PT ;  /* 0x0000000702047812 */ /* 0x000fc800078ec0ff */
[----:B------:R-:W-:-:S07]  /*0920*/  ISETP.NE.AND P1, PT, R4, RZ, PT ;  /* 0x000000ff0400720c */ /* 0x000fce0003f25270 */
[----:B------:R-:W-:Y:S06]  /*0930*/  @!P0 BRA `(.L_x_2) ;  /* 0x0000000000f48947 */ /* 0x000fec0003800000 */
[----:B------:R-:W0:Y:S01]  /*0940*/  LDC.64 R6, c[0x0][0x388] ;  /* 0x0000e200ff067b82 */ /* 0x000e220000000a00 */
[----:B------:R-:W-:-:S07]  /*0950*/  IMAD R3, R0, R2, R5 ;  /* 0x0000000200037224 */ /* 0x000fce00078e0205 */
[----:B------:R-:W1:Y:S08]  /*0960*/  LDC.64 R8, c[0x0][0x390] ;  /* 0x0000e400ff087b82 */ /* 0x000e700000000a00 */
[----:B------:R-:W2:Y:S01]  /*0970*/  LDC.64 R10, c[0x0][0x380] ;  /* 0x0000e000ff0a7b82 */ /* 0x000ea20000000a00 */
[----:B0-----:R-:W-:-:S05]  /*0980*/  IMAD.WIDE R6, R3, 0x4, R6 ;  /* 0x0000000403067825 */ /* 0x001fca00078e0206 */
[----:B------:R-:W4:Y:S01]  /*0990*/  LDG.E R12, desc[UR4][R6.64] ;  /* 0x00000004060c7981 */ /* 0x000f22000c1e1900 */
[----:B-1----:R-:W-:-:S05]  /*09a0*/  IMAD.WIDE R8, R3, 0x4, R8 ;  /* 0x0000000403087825 */ /* 0x002fca00078e0208 */
[----:B------:R-:W4:Y:S01]  /*09b0*/  LDG.E R13, desc[UR4][R8.64] ;  /* 0x00000004080d7981 */ /* 0x000f22000c1e1900 */
[----:B---3--:R-:W-:-:S04]  /*09c0*/  IMAD.WIDE.U32 R14, R2, 0x4, R8 ;  /* 0x00000004020e7825 */ /* 0x008fc800078e0008 */
[----:B--2---:R-:W-:-:S04]  /*09d0*/  IMAD.WIDE R10, R3, 0x4, R10 ;  /* 0x00000004030a7825 */ /* 0x004fc800078e020a */
        /* <DEDUP_REMOVED lines=13> */
[----:B0-----:R-:W-:-:S04]  /*0ab0*/  IMAD.WIDE.U32 R10, R2, 0x4, R6 ;  /* 0x00000004020a7825 */ /* 0x001fc800078e0006 */
[----:B------:R-:W-:-:S04]  /*0ac0*/  IMAD.WIDE.U32 R12, R2, 0x4, R8 ;  /* 0x00000004020c7825 */ /* 0x000fc800078e0008 */
        /* <DEDUP_REMOVED lines=10> */
[----:B-1----:R-:W3:Y:S01]  /*0b70*/  LDG.E R21, desc[UR4][R8.64] ;  /* 0x0000000408157981 */ /* 0x002ee2000c1e1900 */
        /* <DEDUP_REMOVED lines=12> */
[----:B--2---:R-:W2:Y:S04]  /*0c40*/  LDG.E R3, desc[UR4][R6.64] ;  /* 0x0000000406037981 */ /* 0x004ea8000c1e1900 */
[----:B------:R-:W2:Y:S01]  /*0c50*/  LDG.E R20, desc[UR4][R8.64] ;  /* 0x0000000408147981 */ /* 0x000ea2000c1e1900 */
[----:B------:R-:W-:-:S04]  /*0c60*/  IMAD.WIDE.U32 R14, R2, 0x4, R18 ;  /* 0x00000004020e7825 */ /* 0x000fc800078e0012 */
[----:B------:R-:W-:-:S04]  /*0c70*/  IMAD.WIDE.U32 R10, R2, 0x4, R6 ;  /* 0x00000004020a7825 */ /* 0x000fc800078e0006 */
[----:B------:R-:W-:-:S04]  /*0c80*/  IMAD.WIDE.U32 R12, R2, 0x4, R8 ;  /* 0x00000004020c7825 */ /* 0x000fc800078e0008 */
[----:B--2---:R-:W-:-:S05]  /*0c90*/  FADD R3, R3, R20 ;  /* 0x0000001403037221 */ /* 0x004fca0000000000 */
[----:B------:R2:W-:Y:S04]  /*0ca0*/  STG.E desc[UR4][R14.64], R3 ;  /* 0x000000030e007986 */ /* 0x0005e8000c101904 */
[----:B------:R-:W0:Y:S04]  /*0cb0*/  LDG.E R10, desc[UR4][R10.64] ;  /* 0x000000040a0a7981 */ /* 0x000e28000c1e1900 */
[----:B------:R-:W0:Y:S01]  /*0cc0*/  LDG.E R13, desc[UR4][R12.64] ;  /* 0x000000040c0d7981 */ /* 0x000e22000c1e1900 */
[----:B-1----:R-:W-:Y:S01]  /*0cd0*/  IMAD.WIDE.U32 R16, R2, 0x4, R14 ;  /* 0x0000000402107825 */ /* 0x002fe200078e000e */
[----:B------:R-:W-:-:S03]  /*0ce0*/  IADD3 R0, PT, PT, R0, 0x8, RZ ;  /* 0x0000000800007810 */ /* 0x000fc60007ffe0ff */
[----:B0-----:R-:W-:-:S05]  /*0cf0*/  FADD R19, R10, R13 ;  /* 0x0000000d0a137221 */ /* 0x001fca0000000000 */
[----:B------:R2:W-:Y:S02]  /*0d00*/  STG.E desc[UR4][R16.64], R19 ;  /* 0x0000001310007986 */ /* 0x0005e4000c101904 */
.L_x_2:
[----:B------:R-:W-:Y:S05]  /*0d10*/  @!P1 EXIT ;  /* 0x000000000000994d */ /* 0x000fea0003800000 */
[----:B------:R-:W-:Y:S02]  /*0d20*/  ISETP.GE.U32.AND P0, PT, R4, 0x4, PT ;  /* 0x000000040400780c */ /* 0x000fe40003f06070 */
[----:B--2---:R-:W-:-:S04]  /*0d30*/  LOP3.LUT R3, R2, 0x3, RZ, 0xc0, !PT ;  /* 0x0000000302037812 */ /* 0x004fc800078ec0ff */
[----:B------:R-:W-:-:S07]  /*0d40*/  ISETP.NE.AND P1, PT, R3, RZ, PT ;  /* 0x000000ff0300720c */ /* 0x000fce0003f25270 */
[----:B------:R-:W-:Y:S06]  /*0d50*/  @!P0 BRA `(.L_x_3) ;  /* 0x0000000000848947 */ /* 0x000fec0003800000 */
[----:B------:R-:W0:Y:S01]  /*0d60*/  LDC.64 R6, c[0x0][0x388] ;  /* 0x0000e200ff067b82 */ /* 0x000e220000000a00 */
[----:B---3--:R-:W-:-:S07]  /*0d70*/  IMAD R15, R0, R2, R5 ;  /* 0x00000002000f7224 */ /* 0x008fce00078e0205 */
[----:B------:R-:W1:Y:S08]  /*0d80*/  LDC.64 R8, c[0x0][0x390] ;  /* 0x0000e400ff087b82 */ /* 0x000e700000000a00 */
[----:B------:R-:W2:Y:S01]  /*0d90*/  LDC.64 R10, c[0x0][0x380] ;  /* 0x0000e000ff0a7b82 */ /* 0x000ea20000000a00 */
[----:B0-----:R-:W-:-:S05]  /*0da0*/  IMAD.WIDE R6, R15, 0x4, R6 ;  /* 0x000000040f067825 */ /* 0x001fca00078e0206 */
[----:B------:R-:W3:Y:S01]  /*0db0*/  LDG.E R4, desc[UR4][R6.64] ;  /* 0x0000000406047981 */ /* 0x000ee2000c1e1900 */
[----:B-1----:R-:W-:-:S05]  /*0dc0*/  IMAD.WIDE R8, R15, 0x4, R8 ;  /* 0x000000040f087825 */ /* 0x002fca00078e0208 */
[----:B------:R-:W3:Y:S01]  /*0dd0*/  LDG.E R13, desc[UR4][R8.64] ;  /* 0x00000004080d7981 */ /* 0x000ee2000c1e1900 */
[----:B--2---:R-:W-:-:S04]  /*0de0*/  IMAD.WIDE R10, R15, 0x4, R10 ;  /* 0x000000040f0a7825 */ /* 0x004fc800078e020a */
[----:B------:R-:W-:-:S04]  /*0df0*/  IMAD.WIDE.U32 R14, R2, 0x4, R8 ;  /* 0x00000004020e7825 */ /* 0x000fc800078e0008 */
[----:B---3--:R-:W-:Y:S01]  /*0e00*/  FADD R21, R4, R13 ;  /* 0x0000000d04157221 */ /* 0x008fe20000000000 */
        /* <DEDUP_REMOVED lines=16> */
[----:B------:R-:W1:Y:S04]  /*0f10*/  LDG.E R10, desc[UR4][R10.64] ;  /* 0x000000040a0a7981 */ /* 0x000e68000c1e1900 */
[----:B------:R-:W1:Y:S01]  /*0f20*/  LDG.E R13, desc[UR4][R12.64] ;  /* 0x000000040c0d7981 */ /* 0x000e62000c1e1900 */
[----:B------:R-:W-:Y:S01]  /*0f30*/  IMAD.WIDE.U32 R14, R2, 0x4, R18 ;  /* 0x00000004020e7825 */ /* 0x000fe200078e0012 */
[----:B------:R-:W-:-:S03]  /*0f40*/  IADD3 R0, PT, PT, R0, 0x4, RZ ;  /* 0x0000000400007810 */ /* 0x000fc60007ffe0ff */
[----:B-1----:R-:W-:-:S05]  /*0f50*/  FADD R17, R10, R13 ;  /* 0x0000000d0a117221 */ /* 0x002fca0000000000 */
[----:B------:R0:W-:Y:S02]  /*0f60*/  STG.E desc[UR4][R14.64], R17 ;  /* 0x000000110e007986 */ /* 0x0001e4000c101904 */
.L_x_3:
[----:B------:R-:W-:Y:S05]  /*0f70*/  @!P1 EXIT ;  /* 0x000000000000994d */ /* 0x000fea0003800000 */
[----:B------:R-:W1:Y:S01]  /*0f80*/  LDC.64 R6, c[0x0][0x390] ;  /* 0x0000e400ff067b82 */ /* 0x000e620000000a00 */
[----:B0--3--:R-:W-:Y:S01]  /*0f90*/  IMAD R17, R0, R2, R5 ;  /* 0x0000000200117224 */ /* 0x009fe200078e0205 */
[----:B------:R-:W-:-:S06]  /*0fa0*/  IADD3 R3, PT, PT, -R3, RZ, RZ ;  /* 0x000000ff03037210 */ /* 0x000fcc0007ffe1ff */
[----:B------:R-:W0:Y:S08]  /*0fb0*/  LDC.64 R8, c[0x0][0x380] ;  /* 0x0000e000ff087b82 */ /* 0x000e300000000a00 */
[----:B------:R-:W2:Y:S02]  /*0fc0*/  LDC.64 R10, c[0x0][0x388] ;  /* 0x0000e200ff0a7b82 */ /* 0x000ea40000000a00 */
.L_x_4:
[----:B-1----:R-:W-:-:S04]  /*0fd0*/  IMAD.WIDE R12, R17, 0x4, R6 ;  /* 0x00000004110c7825 */ /* 0x002fc800078e0206 */
[----:B--2---:R-:W-:Y:S02]  /*0fe0*/  IMAD.WIDE R14, R17, 0x4, R10 ;  /* 0x00000004110e7825 */ /* 0x004fe400078e020a */
[----:B------:R-:W2:Y:S04]  /*0ff0*/  LDG.E R13, desc[UR4][R12.64] ;  /* 0x000000040c0d7981 */ /* 0x000ea8000c1e1900 */
[----:B------:R-:W2:Y:S01]  /*1000*/  LDG.E R14, desc[UR4][R14.64] ;  /* 0x000000040e0e7981 */ /* 0x000ea2000c1e1900 */
[----:B------:R-:W-:Y:S01]  /*1010*/  IADD3 R3, PT, PT, R3, 0x1, RZ ;  /* 0x0000000103037810 */ /* 0x000fe20007ffe0ff */
[C---:B0--3--:R-:W-:Y:S01]  /*1020*/  IMAD.WIDE R4, R17.reuse, 0x4, R8 ;  /* 0x0000000411047825 */ /* 0x049fe200078e0208 */
[----:B------:R-:W-:Y:S02]  /*1030*/  IADD3 R17, PT, PT, R17, R2, RZ ;  /* 0x0000000211117210 */ /* 0x000fe40007ffe0ff */
[----:B------:R-:W-:Y:S01]  /*1040*/  ISETP.NE.AND P0, PT, R3, RZ, PT ;  /* 0x000000ff0300720c */ /* 0x000fe20003f05270 */
[----:B--2---:R-:W-:-:S05]  /*1050*/  FADD R19, R14, R13 ;  /* 0x0000000d0e137221 */ /* 0x004fca0000000000 */
[----:B------:R3:W-:Y:S07]  /*1060*/  STG.E desc[UR4][R4.64], R19 ;  /* 0x0000001304007986 */ /* 0x0007ee000c101904 */
[----:B------:R-:W-:Y:S05]  /*1070*/  @P0 BRA `(.L_x_4) ;  /* 0xfffffffc00d40947 */ /* 0x000fea000383ffff */
[----:B------:R-:W-:Y:S05]  /*1080*/  EXIT ;  /* 0x000000000000794d */ /* 0x000fea0003800000 */
.L_x_5:
[----:B------:R-:W-:-:S00]  /*1090*/  BRA `(.L_x_5) ;  /* 0xfffffffc00fc7947 */ /* 0x000fc0000383ffff */
[----:B------:R-:W-:-:S00]  /*10a0*/  NOP ;  /* 0x0000000000007918 */ /* 0x000fc00000000000 */
        /* <DEDUP_REMOVED lines=13> */
.L_x_6:


//--------------------- .nv.shared.reserved.0     --------------------------
	.section	.nv.shared.reserved.0,"aw",@nobits
	.weak		__nv_reservedSMEM_offset_0_alias
	.size		__nv_reservedSMEM_offset_0_alias, 0, 64
	.other		__nv_reservedSMEM_offset_0_alias,@"STO_CUDA_RESERVED_SHARED STV_DEFAULT"
__nv_reservedSMEM_offset_0_alias:
	.zero		0
	.zero		64


//--------------------- .nv.constant0._Z15matrixAddKernelPfS_S_ii --------------------------
	.section	.nv.constant0._Z15matrixAddKernelPfS_S_ii,"a",@progbits
	.sectionflags	@""
	.align	4
.nv.constant0._Z15matrixAddKernelPfS_S_ii:
	.zero		928


//--------------------- SYMBOLS --------------------------

	.type		.nv.reservedSmem.offset0,@object
	.size		.nv.reservedSmem.offset0,0x4
